//
// Generated by NVIDIA NVVM Compiler
//
// Compiler Build ID: CL-36424714
// Cuda compilation tools, release 13.0, V13.0.88
// Based on NVVM 20.0.0
//

.version 9.0
.target sm_100
.address_size 64

	// .globl	_Z18atom_kltzyb_kernelPfS_i

.visible .entry _Z18atom_kltzyb_kernelPfS_i(
	.param .u64 .ptr .align 1 _Z18atom_kltzyb_kernelPfS_i_param_0,
	.param .u64 .ptr .align 1 _Z18atom_kltzyb_kernelPfS_i_param_1,
	.param .u32 _Z18atom_kltzyb_kernelPfS_i_param_2
)
{


	ret;

}


// ===== COMPILED SASS (sm_100) =====

	.target	sm_100

	.elftype	@"ET_EXEC"


//--------------------- .note.nv.tkinfo           --------------------------
	.section	.note.nv.tkinfo,"",@"SHT_NOTE"
	.sectionflags	@"SHF_NOTE_NV_TKINFO"
	.tkinfo
        /*0018*/ 	.word	0x00000002
        /*0030*/ 	.string	""
        /*0030*/ 	.string	"ptxas"
        /*0030*/ 	.string	"Cuda compilation tools, release 13.0, V13.0.88"
        /*0030*/ 	.string	"Build cuda_13.0.r13.0/compiler.36424714_0"
        /*0030*/ 	.string	"-arch sm_100 -m 64 "



//--------------------- .note.nv.cuinfo           --------------------------
	.section	.note.nv.cuinfo,"",@"SHT_NOTE"
	.sectionflags	@"SHF_NOTE_NV_CUINFO"
        /*0018*/ 	.short	0x0002
        /*001a*/ 	.short	0x0064
        /*001c*/ 	.short	0x0082
	.zero		2


//--------------------- .nv.info                  --------------------------
	.section	.nv.info,"",@"SHT_CUDA_INFO"
	.align	4


	//----- nvinfo : EIATTR_REGCOUNT
	.align		4
        /*0000*/ 	.byte	0x04, 0x2f
        /*0002*/ 	.short	(.L_1 - .L_0)
	.align		4
.L_0:
        /*0004*/ 	.word	index@(_Z18atom_kltzyb_kernelPfS_i)
        /*0008*/ 	.word	0x00000004


	//----- nvinfo : EIATTR_FRAME_SIZE
	.align		4
.L_1:
        /*000c*/ 	.byte	0x04, 0x11
        /*000e*/ 	.short	(.L_3 - .L_2)
	.align		4
.L_2:
        /*0010*/ 	.word	index@(_Z18atom_kltzyb_kernelPfS_i)
        /*0014*/ 	.word	0x00000000


	//----- nvinfo : EIATTR_MIN_STACK_SIZE
	.align		4
.L_3:
        /*0018*/ 	.byte	0x04, 0x12
        /*001a*/ 	.short	(.L_5 - .L_4)
	.align		4
.L_4:
        /*001c*/ 	.word	index@(_Z18atom_kltzyb_kernelPfS_i)
        /*0020*/ 	.word	0x00000000
.L_5:


//--------------------- .nv.compat                --------------------------
	.section	.nv.compat,"",@"SHT_CUDA_COMPAT_INFO"
	.align	4
        /*0000*/ 	.byte	0x02, 0x09, 0x00, 0x00, 0x02, 0x02, 0x01, 0x00, 0x02, 0x05, 0x05, 0x00, 0x03, 0x07, 0x01, 0x01
        /*0010*/ 	.byte	0x02, 0x03, 0x00, 0x00, 0x02, 0x06, 0x01, 0x00, 0x04, 0x0b, 0x08, 0x00, 0x09, 0x00, 0x00, 0x00
        /*0020*/ 	.byte	0x00, 0x00, 0x00, 0x00


//--------------------- .nv.info._Z18atom_kltzyb_kernelPfS_i --------------------------
	.section	.nv.info._Z18atom_kltzyb_kernelPfS_i,"",@"SHT_CUDA_INFO"
	.sectionflags	@""
	.align	4


	//----- nvinfo : EIATTR_CUDA_API_VERSION
	.align		4
        /*0000*/ 	.byte	0x04, 0x37
        /*0002*/ 	.short	(.L_7 - .L_6)
.L_6:
        /*0004*/ 	.word	0x00000082


	//----- nvinfo : EIATTR_KPARAM_INFO
	.align		4
.L_7:
        /*0008*/ 	.byte	0x04, 0x17
        /*000a*/ 	.short	(.L_9 - .L_8)
.L_8:
        /*000c*/ 	.word	0x00000000
        /*0010*/ 	.short	0x0002
        /*0012*/ 	.short	0x0010
        /*0014*/ 	.byte	0x00, 0xf0, 0x11, 0x00


	//----- nvinfo : EIATTR_KPARAM_INFO
	.align		4
.L_9:
        /*0018*/ 	.byte	0x04, 0x17
        /*001a*/ 	.short	(.L_11 - .L_10)
.L_10:
        /*001c*/ 	.word	0x00000000
        /*0020*/ 	.short	0x0001
        /*0022*/ 	.short	0x0008
        /*0024*/ 	.byte	0x00, 0xf5, 0x21, 0x00


	//----- nvinfo : EIATTR_KPARAM_INFO
	.align		4
.L_11:
        /*0028*/ 	.byte	0x04, 0x17
        /*002a*/ 	.short	(.L_13 - .L_12)
.L_12:
        /*002c*/ 	.word	0x00000000
        /*0030*/ 	.short	0x0000
        /*0032*/ 	.short	0x0000
        /*0034*/ 	.byte	0x00, 0xf5, 0x21, 0x00


	//----- nvinfo : EIATTR_SPARSE_MMA_MASK
	.align		4
.L_13:
        /*0038*/ 	.byte	0x03, 0x50
        /*003a*/ 	.short	0x0000


	//----- nvinfo : EIATTR_MAXREG_COUNT
	.align		4
        /*003c*/ 	.byte	0x03, 0x1b
        /*003e*/ 	.short	0x00ff


	//----- nvinfo : EIATTR_MERCURY_ISA_VERSION
	.align		4
        /*0040*/ 	.byte	0x03, 0x5f
        /*0042*/ 	.short	0x0101


	//----- nvinfo : EIATTR_VRC_CTA_INIT_COUNT
	.align		4
        /*0044*/ 	.byte	0x02, 0x4a
	.zero		1
	.zero		1


	//----- nvinfo : EIATTR_EXIT_INSTR_OFFSETS
	.align		4
        /*0048*/ 	.byte	0x04, 0x1c
        /*004a*/ 	.short	(.L_15 - .L_14)


	//   ....[0]....
.L_14:
        /*004c*/ 	.word	0x00000010


	//----- nvinfo : EIATTR_CBANK_PARAM_SIZE
	.align		4
.L_15:
        /*0050*/ 	.byte	0x03, 0x19
        /*0052*/ 	.short	0x0014


	//----- nvinfo : EIATTR_PARAM_CBANK
	.align		4
        /*0054*/ 	.byte	0x04, 0x0a
        /*0056*/ 	.short	(.L_17 - .L_16)
	.align		4
.L_16:
        /*0058*/ 	.word	index@(.nv.constant0._Z18atom_kltzyb_kernelPfS_i)
        /*005c*/ 	.short	0x0380
        /*005e*/ 	.short	0x0014


	//----- nvinfo : EIATTR_SW_WAR
	.align		4
.L_17:
        /*0060*/ 	.byte	0x04, 0x36
        /*0062*/ 	.short	(.L_19 - .L_18)
.L_18:
        /*0064*/ 	.word	0x00000008
.L_19:


//--------------------- .nv.callgraph             --------------------------
	.section	.nv.callgraph,"",@"SHT_CUDA_CALLGRAPH"
	.align	4
	.sectionentsize	8
	.align		4
        /*0000*/ 	.word	0x00000000
	.align		4
        /*0004*/ 	.word	0xffffffff
	.align		4
        /*0008*/ 	.word	0x00000000
	.align		4
        /*000c*/ 	.word	0xfffffffe
	.align		4
        /*0010*/ 	.word	0x00000000
	.align		4
        /*0014*/ 	.word	0xfffffffd
	.align		4
        /*0018*/ 	.word	0x00000000
	.align		4
        /*001c*/ 	.word	0xfffffffc


//--------------------- .text._Z18atom_kltzyb_kernelPfS_i --------------------------
	.section	.text._Z18atom_kltzyb_kernelPfS_i,"ax",@progbits
	.align	128
        .global         _Z18atom_kltzyb_kernelPfS_i
        .type           _Z18atom_kltzyb_kernelPfS_i,@function
        .size           _Z18atom_kltzyb_kernelPfS_i,(.L_x_1 - _Z18atom_kltzyb_kernelPfS_i)
        .other          _Z18atom_kltzyb_kernelPfS_i,@"STO_CUDA_ENTRY STV_DEFAULT"
_Z18atom_kltzyb_kernelPfS_i:
.text._Z18atom_kltzyb_kernelPfS_i:
[----:B------:R-:W-:Y:S01]  /*0000*/  LDC R1, c[0x0][0x37c] ;  /* 0x0000df00ff017b82 */ /* 0x000fe20000000800 */
[----:B------:R-:W-:Y:S05]  /*0010*/  EXIT ;  /* 0x000000000000794d */ /* 0x000fea0003800000 */
.L_x_0:
[----:B------:R-:W-:-:S00]  /*0020*/  BRA `(.L_x_0) ;  /* 0xfffffffc00fc7947 */ /* 0x000fc0000383ffff */
[----:B------:R-:W-:-:S00]  /*0030*/  NOP ;  /* 0x0000000000007918 */ /* 0x000fc00000000000 */
        /* <DEDUP_REMOVED lines=12> */
.L_x_1:


//--------------------- .nv.shared.reserved.0     --------------------------
	.section	.nv.shared.reserved.0,"aw",@nobits
	.weak		__nv_reservedSMEM_offset_0_alias
	.size		__nv_reservedSMEM_offset_0_alias, 0, 64
	.other		__nv_reservedSMEM_offset_0_alias,@"STO_CUDA_RESERVED_SHARED STV_DEFAULT"
__nv_reservedSMEM_offset_0_alias:
	.zero		0
	.zero		64


//--------------------- .nv.constant0._Z18atom_kltzyb_kernelPfS_i --------------------------
	.section	.nv.constant0._Z18atom_kltzyb_kernelPfS_i,"a",@progbits
	.sectionflags	@""
	.align	4
.nv.constant0._Z18atom_kltzyb_kernelPfS_i:
	.zero		916


//--------------------- SYMBOLS --------------------------

	.type		.nv.reservedSmem.offset0,@object
	.size		.nv.reservedSmem.offset0,0x4
